//
// Generated by NVIDIA NVVM Compiler
//
// Compiler Build ID: CL-36424714
// Cuda compilation tools, release 13.0, V13.0.88
// Based on NVVM 20.0.0
//

.version 9.0
.target sm_100
.address_size 64

	// .globl	_Z3addPfS_S_

.visible .entry _Z3addPfS_S_(
	.param .u64 .ptr .align 1 _Z3addPfS_S__param_0,
	.param .u64 .ptr .align 1 _Z3addPfS_S__param_1,
	.param .u64 .ptr .align 1 _Z3addPfS_S__param_2
)
{
	.reg .b32 	%r<5>;
	.reg .b32 	%f<4>;
	.reg .b64 	%rd<11>;

	ld.param.u64 	%rd1, [_Z3addPfS_S__param_0];
	ld.param.u64 	%rd2, [_Z3addPfS_S__param_1];
	ld.param.u64 	%rd3, [_Z3addPfS_S__param_2];
	cvta.to.global.u64 	%rd4, %rd3;
	cvta.to.global.u64 	%rd5, %rd2;
	cvta.to.global.u64 	%rd6, %rd1;
	mov.u32 	%r1, %ctaid.x;
	mov.u32 	%r2, %ntid.x;
	mov.u32 	%r3, %tid.x;
	mad.lo.s32 	%r4, %r1, %r2, %r3;
	mul.wide.s32 	%rd7, %r4, 4;
	add.s64 	%rd8, %rd6, %rd7;
	ld.global.f32 	%f1, [%rd8];
	add.s64 	%rd9, %rd5, %rd7;
	ld.global.f32 	%f2, [%rd9];
	add.f32 	%f3, %f1, %f2;
	add.s64 	%rd10, %rd4, %rd7;
	st.global.f32 	[%rd10], %f3;
	ret;

}


// ===== COMPILED SASS (sm_100) =====

	.target	sm_100

	.elftype	@"ET_EXEC"


//--------------------- .note.nv.tkinfo           --------------------------
	.section	.note.nv.tkinfo,"",@"SHT_NOTE"
	.sectionflags	@"SHF_NOTE_NV_TKINFO"
	.tkinfo
        /*0018*/ 	.word	0x00000002
        /*0030*/ 	.string	""
        /*0030*/ 	.string	"ptxas"
        /*0030*/ 	.string	"Cuda compilation tools, release 13.0, V13.0.88"
        /*0030*/ 	.string	"Build cuda_13.0.r13.0/compiler.36424714_0"
        /*0030*/ 	.string	"-arch sm_100 -m 64 "



//--------------------- .note.nv.cuinfo           --------------------------
	.section	.note.nv.cuinfo,"",@"SHT_NOTE"
	.sectionflags	@"SHF_NOTE_NV_CUINFO"
        /*0018*/ 	.short	0x0002
        /*001a*/ 	.short	0x0064
        /*001c*/ 	.short	0x0082
	.zero		2


//--------------------- .nv.info                  --------------------------
	.section	.nv.info,"",@"SHT_CUDA_INFO"
	.align	4


	//----- nvinfo : EIATTR_REGCOUNT
	.align		4
        /*0000*/ 	.byte	0x04, 0x2f
        /*0002*/ 	.short	(.L_1 - .L_0)
	.align		4
.L_0:
        /*0004*/ 	.word	index@(_Z3addPfS_S_)
        /*0008*/ 	.word	0x0000000c


	//----- nvinfo : EIATTR_FRAME_SIZE
	.align		4
.L_1:
        /*000c*/ 	.byte	0x04, 0x11
        /*000e*/ 	.short	(.L_3 - .L_2)
	.align		4
.L_2:
        /*0010*/ 	.word	index@(_Z3addPfS_S_)
        /*0014*/ 	.word	0x00000000


	//----- nvinfo : EIATTR_MIN_STACK_SIZE
	.align		4
.L_3:
        /*0018*/ 	.byte	0x04, 0x12
        /*001a*/ 	.short	(.L_5 - .L_4)
	.align		4
.L_4:
        /*001c*/ 	.word	index@(_Z3addPfS_S_)
        /*0020*/ 	.word	0x00000000
.L_5:


//--------------------- .nv.compat                --------------------------
	.section	.nv.compat,"",@"SHT_CUDA_COMPAT_INFO"
	.align	4
        /*0000*/ 	.byte	0x02, 0x09, 0x00, 0x00, 0x02, 0x02, 0x01, 0x00, 0x02, 0x05, 0x05, 0x00, 0x03, 0x07, 0x01, 0x01
        /*0010*/ 	.byte	0x02, 0x03, 0x00, 0x00, 0x02, 0x06, 0x01, 0x00, 0x04, 0x0b, 0x08, 0x00, 0x09, 0x00, 0x00, 0x00
        /*0020*/ 	.byte	0x00, 0x00, 0x00, 0x00


//--------------------- .nv.info._Z3addPfS_S_     --------------------------
	.section	.nv.info._Z3addPfS_S_,"",@"SHT_CUDA_INFO"
	.sectionflags	@""
	.align	4


	//----- nvinfo : EIATTR_CUDA_API_VERSION
	.align		4
        /*0000*/ 	.byte	0x04, 0x37
        /*0002*/ 	.short	(.L_7 - .L_6)
.L_6:
        /*0004*/ 	.word	0x00000082


	//----- nvinfo : EIATTR_KPARAM_INFO
	.align		4
.L_7:
        /*0008*/ 	.byte	0x04, 0x17
        /*000a*/ 	.short	(.L_9 - .L_8)
.L_8:
        /*000c*/ 	.word	0x00000000
        /*0010*/ 	.short	0x0002
        /*0012*/ 	.short	0x0010
        /*0014*/ 	.byte	0x00, 0xf5, 0x21, 0x00


	//----- nvinfo : EIATTR_KPARAM_INFO
	.align		4
.L_9:
        /*0018*/ 	.byte	0x04, 0x17
        /*001a*/ 	.short	(.L_11 - .L_10)
.L_10:
        /*001c*/ 	.word	0x00000000
        /*0020*/ 	.short	0x0001
        /*0022*/ 	.short	0x0008
        /*0024*/ 	.byte	0x00, 0xf5, 0x21, 0x00


	//----- nvinfo : EIATTR_KPARAM_INFO
	.align		4
.L_11:
        /*0028*/ 	.byte	0x04, 0x17
        /*002a*/ 	.short	(.L_13 - .L_12)
.L_12:
        /*002c*/ 	.word	0x00000000
        /*0030*/ 	.short	0x0000
        /*0032*/ 	.short	0x0000
        /*0034*/ 	.byte	0x00, 0xf5, 0x21, 0x00


	//----- nvinfo : EIATTR_SPARSE_MMA_MASK
	.align		4
.L_13:
        /*0038*/ 	.byte	0x03, 0x50
        /*003a*/ 	.short	0x0000


	//----- nvinfo : EIATTR_MAXREG_COUNT
	.align		4
        /*003c*/ 	.byte	0x03, 0x1b
        /*003e*/ 	.short	0x00ff


	//----- nvinfo : EIATTR_MERCURY_ISA_VERSION
	.align		4
        /*0040*/ 	.byte	0x03, 0x5f
        /*0042*/ 	.short	0x0101


	//----- nvinfo : EIATTR_VRC_CTA_INIT_COUNT
	.align		4
        /*0044*/ 	.byte	0x02, 0x4a
	.zero		1
	.zero		1


	//----- nvinfo : EIATTR_EXIT_INSTR_OFFSETS
	.align		4
        /*0048*/ 	.byte	0x04, 0x1c
        /*004a*/ 	.short	(.L_15 - .L_14)


	//   ....[0]....
.L_14:
        /*004c*/ 	.word	0x00000100


	//----- nvinfo : EIATTR_CBANK_PARAM_SIZE
	.align		4
.L_15:
        /*0050*/ 	.byte	0x03, 0x19
        /*0052*/ 	.short	0x0018


	//----- nvinfo : EIATTR_PARAM_CBANK
	.align		4
        /*0054*/ 	.byte	0x04, 0x0a
        /*0056*/ 	.short	(.L_17 - .L_16)
	.align		4
.L_16:
        /*0058*/ 	.word	index@(.nv.constant0._Z3addPfS_S_)
        /*005c*/ 	.short	0x0380
        /*005e*/ 	.short	0x0018


	//----- nvinfo : EIATTR_SW_WAR
	.align		4
.L_17:
        /*0060*/ 	.byte	0x04, 0x36
        /*0062*/ 	.short	(.L_19 - .L_18)
.L_18:
        /*0064*/ 	.word	0x00000008
.L_19:


//--------------------- .nv.callgraph             --------------------------
	.section	.nv.callgraph,"",@"SHT_CUDA_CALLGRAPH"
	.align	4
	.sectionentsize	8
	.align		4
        /*0000*/ 	.word	0x00000000
	.align		4
        /*0004*/ 	.word	0xffffffff
	.align		4
        /*0008*/ 	.word	0x00000000
	.align		4
        /*000c*/ 	.word	0xfffffffe
	.align		4
        /*0010*/ 	.word	0x00000000
	.align		4
        /*0014*/ 	.word	0xfffffffd
	.align		4
        /*0018*/ 	.word	0x00000000
	.align		4
        /*001c*/ 	.word	0xfffffffc


//--------------------- .text._Z3addPfS_S_        --------------------------
	.section	.text._Z3addPfS_S_,"ax",@progbits
	.align	128
        .global         _Z3addPfS_S_
        .type           _Z3addPfS_S_,@function
        .size           _Z3addPfS_S_,(.L_x_1 - _Z3addPfS_S_)
        .other          _Z3addPfS_S_,@"STO_CUDA_ENTRY STV_DEFAULT"
_Z3addPfS_S_:
.text._Z3addPfS_S_:
[----:B------:R-:W-:Y:S01]  /*0000*/  LDC R1, c[0x0][0x37c] ;  /* 0x0000df00ff017b82 */ /* 0x000fe20000000800 */
[----:B------:R-:W0:Y:S07]  /*0010*/  S2R R0, SR_TID.X ;  /* 0x0000000000007919 */ /* 0x000e2e0000002100 */
[----:B------:R-:W0:Y:S01]  /*0020*/  S2UR UR6, SR_CTAID.X ;  /* 0x00000000000679c3 */ /* 0x000e220000002500 */
[----:B------:R-:W1:Y:S07]  /*0030*/  LDCU.64 UR4, c[0x0][0x358] ;  /* 0x00006b00ff0477ac */ /* 0x000e6e0008000a00 */
[----:B------:R-:W0:Y:S08]  /*0040*/  LDC R9, c[0x0][0x360] ;  /* 0x0000d800ff097b82 */ /* 0x000e300000000800 */
[----:B------:R-:W2:Y:S08]  /*0050*/  LDC.64 R2, c[0x0][0x380] ;  /* 0x0000e000ff027b82 */ /* 0x000eb00000000a00 */
[----:B------:R-:W3:Y:S01]  /*0060*/  LDC.64 R4, c[0x0][0x388] ;  /* 0x0000e200ff047b82 */ /* 0x000ee20000000a00 */
[----:B0-----:R-:W-:-:S07]  /*0070*/  IMAD R9, R9, UR6, R0 ;  /* 0x0000000609097c24 */ /* 0x001fce000f8e0200 */
[----:B------:R-:W0:Y:S01]  /*0080*/  LDC.64 R6, c[0x0][0x390] ;  /* 0x0000e400ff067b82 */ /* 0x000e220000000a00 */
[----:B--2---:R-:W-:-:S06]  /*0090*/  IMAD.WIDE R2, R9, 0x4, R2 ;  /* 0x0000000409027825 */ /* 0x004fcc00078e0202 */
[----:B-1----:R-:W2:Y:S01]  /*00a0*/  LDG.E R2, desc[UR4][R2.64] ;  /* 0x0000000402027981 */ /* 0x002ea2000c1e1900 */
[----:B---3--:R-:W-:-:S06]  /*00b0*/  IMAD.WIDE R4, R9, 0x4, R4 ;  /* 0x0000000409047825 */ /* 0x008fcc00078e0204 */
[----:B------:R-:W2:Y:S01]  /*00c0*/  LDG.E R5, desc[UR4][R4.64] ;  /* 0x0000000404057981 */ /* 0x000ea2000c1e1900 */
[----:B0-----:R-:W-:-:S04]  /*00d0*/  IMAD.WIDE R6, R9, 0x4, R6 ;  /* 0x0000000409067825 */ /* 0x001fc800078e0206 */
[----:B--2---:R-:W-:-:S05]  /*00e0*/  FADD R9, R2, R5 ;  /* 0x0000000502097221 */ /* 0x004fca0000000000 */
[----:B------:R-:W-:Y:S01]  /*00f0*/  STG.E desc[UR4][R6.64], R9 ;  /* 0x0000000906007986 */ /* 0x000fe2000c101904 */
[----:B------:R-:W-:Y:S05]  /*0100*/  EXIT ;  /* 0x000000000000794d */ /* 0x000fea0003800000 */
.L_x_0:
[----:B------:R-:W-:-:S00]  /*0110*/  BRA `(.L_x_0) ;  /* 0xfffffffc00fc7947 */ /* 0x000fc0000383ffff */
[----:B------:R-:W-:-:S00]  /*0120*/  NOP ;  /* 0x0000000000007918 */ /* 0x000fc00000000000 */
        /* <DEDUP_REMOVED lines=13> */
.L_x_1:


//--------------------- .nv.shared.reserved.0     --------------------------
	.section	.nv.shared.reserved.0,"aw",@nobits
	.weak		__nv_reservedSMEM_offset_0_alias
	.size		__nv_reservedSMEM_offset_0_alias, 0, 64
	.other		__nv_reservedSMEM_offset_0_alias,@"STO_CUDA_RESERVED_SHARED STV_DEFAULT"
__nv_reservedSMEM_offset_0_alias:
	.zero		0
	.zero		64


//--------------------- .nv.constant0._Z3addPfS_S_ --------------------------
	.section	.nv.constant0._Z3addPfS_S_,"a",@progbits
	.sectionflags	@""
	.align	4
.nv.constant0._Z3addPfS_S_:
	.zero		920


//--------------------- SYMBOLS --------------------------

	.type		.nv.reservedSmem.offset0,@object
	.size		.nv.reservedSmem.offset0,0x4
